//
// Generated by NVIDIA NVVM Compiler
//
// Compiler Build ID: CL-36424714
// Cuda compilation tools, release 13.0, V13.0.88
// Based on NVVM 20.0.0
//

.version 9.0
.target sm_100
.address_size 64

	// .globl	_Z9ScanListKPfS_i
// _ZZ9ScanListKPfS_iE4tSum has been demoted

.visible .entry _Z9ScanListKPfS_i(
	.param .u64 .ptr .align 1 _Z9ScanListKPfS_i_param_0,
	.param .u64 .ptr .align 1 _Z9ScanListKPfS_i_param_1,
	.param .u32 _Z9ScanListKPfS_i_param_2
)
{
	.reg .pred 	%p<22>;
	.reg .b32 	%r<62>;
	.reg .b32 	%f<56>;
	.reg .b64 	%rd<13>;
	// demoted variable
	.shared .align 4 .b8 _ZZ9ScanListKPfS_iE4tSum[2048];
	ld.param.u64 	%rd3, [_Z9ScanListKPfS_i_param_0];
	ld.param.u64 	%rd4, [_Z9ScanListKPfS_i_param_1];
	ld.param.u32 	%r9, [_Z9ScanListKPfS_i_param_2];
	cvta.to.global.u64 	%rd1, %rd4;
	cvta.to.global.u64 	%rd2, %rd3;
	mov.u32 	%r10, %ctaid.x;
	mov.u32 	%r1, %tid.x;
	mov.u32 	%r2, %ntid.x;
	mul.lo.s32 	%r11, %r2, %r10;
	shl.b32 	%r12, %r11, 1;
	add.s32 	%r3, %r12, %r1;
	setp.ge.s32 	%p1, %r3, %r9;
	shl.b32 	%r13, %r1, 2;
	mov.u32 	%r14, _ZZ9ScanListKPfS_iE4tSum;
	add.s32 	%r4, %r14, %r13;
	@%p1 bra 	$L__BB0_2;
	mul.wide.s32 	%rd5, %r3, 4;
	add.s64 	%rd6, %rd2, %rd5;
	ld.global.f32 	%f1, [%rd6];
	st.shared.f32 	[%r4], %f1;
	bra.uni 	$L__BB0_3;
$L__BB0_2:
	mov.b32 	%r15, 0;
	st.shared.u32 	[%r4], %r15;
$L__BB0_3:
	add.s32 	%r5, %r3, %r2;
	setp.ge.u32 	%p2, %r5, %r9;
	shl.b32 	%r16, %r2, 2;
	add.s32 	%r6, %r4, %r16;
	@%p2 bra 	$L__BB0_5;
	mul.wide.u32 	%rd7, %r5, 4;
	add.s64 	%rd8, %rd2, %rd7;
	ld.global.f32 	%f2, [%rd8];
	st.shared.f32 	[%r6], %f2;
	bra.uni 	$L__BB0_6;
$L__BB0_5:
	mov.b32 	%r17, 0;
	st.shared.u32 	[%r6], %r17;
$L__BB0_6:
	bar.sync 	0;
	add.s32 	%r7, %r1, 1;
	setp.gt.u32 	%p3, %r1, 255;
	@%p3 bra 	$L__BB0_8;
	shl.b32 	%r18, %r7, 3;
	add.s32 	%r20, %r14, %r18;
	ld.shared.f32 	%f3, [%r20+-8];
	ld.shared.f32 	%f4, [%r20+-4];
	add.f32 	%f5, %f3, %f4;
	st.shared.f32 	[%r20+-4], %f5;
$L__BB0_8:
	bar.sync 	0;
	setp.gt.u32 	%p4, %r1, 127;
	@%p4 bra 	$L__BB0_10;
	shl.b32 	%r21, %r7, 4;
	add.s32 	%r23, %r14, %r21;
	ld.shared.f32 	%f6, [%r23+-12];
	ld.shared.f32 	%f7, [%r23+-4];
	add.f32 	%f8, %f6, %f7;
	st.shared.f32 	[%r23+-4], %f8;
$L__BB0_10:
	bar.sync 	0;
	setp.gt.u32 	%p5, %r1, 63;
	@%p5 bra 	$L__BB0_12;
	shl.b32 	%r24, %r7, 5;
	add.s32 	%r26, %r14, %r24;
	ld.shared.f32 	%f9, [%r26+-20];
	ld.shared.f32 	%f10, [%r26+-4];
	add.f32 	%f11, %f9, %f10;
	st.shared.f32 	[%r26+-4], %f11;
$L__BB0_12:
	bar.sync 	0;
	setp.gt.u32 	%p6, %r1, 31;
	@%p6 bra 	$L__BB0_14;
	shl.b32 	%r27, %r7, 6;
	add.s32 	%r29, %r14, %r27;
	ld.shared.f32 	%f12, [%r29+-36];
	ld.shared.f32 	%f13, [%r29+-4];
	add.f32 	%f14, %f12, %f13;
	st.shared.f32 	[%r29+-4], %f14;
$L__BB0_14:
	bar.sync 	0;
	setp.gt.u32 	%p7, %r1, 15;
	@%p7 bra 	$L__BB0_16;
	shl.b32 	%r30, %r7, 7;
	add.s32 	%r32, %r14, %r30;
	ld.shared.f32 	%f15, [%r32+-68];
	ld.shared.f32 	%f16, [%r32+-4];
	add.f32 	%f17, %f15, %f16;
	st.shared.f32 	[%r32+-4], %f17;
$L__BB0_16:
	bar.sync 	0;
	setp.gt.u32 	%p8, %r1, 7;
	@%p8 bra 	$L__BB0_18;
	shl.b32 	%r33, %r7, 8;
	add.s32 	%r35, %r14, %r33;
	ld.shared.f32 	%f18, [%r35+-132];
	ld.shared.f32 	%f19, [%r35+-4];
	add.f32 	%f20, %f18, %f19;
	st.shared.f32 	[%r35+-4], %f20;
$L__BB0_18:
	bar.sync 	0;
	setp.gt.u32 	%p9, %r1, 3;
	@%p9 bra 	$L__BB0_20;
	shl.b32 	%r36, %r7, 9;
	add.s32 	%r38, %r14, %r36;
	ld.shared.f32 	%f21, [%r38+-260];
	ld.shared.f32 	%f22, [%r38+-4];
	add.f32 	%f23, %f21, %f22;
	st.shared.f32 	[%r38+-4], %f23;
$L__BB0_20:
	bar.sync 	0;
	setp.gt.u32 	%p10, %r1, 1;
	@%p10 bra 	$L__BB0_22;
	shl.b32 	%r39, %r7, 10;
	add.s32 	%r41, %r14, %r39;
	ld.shared.f32 	%f24, [%r41+-516];
	ld.shared.f32 	%f25, [%r41+-4];
	add.f32 	%f26, %f24, %f25;
	st.shared.f32 	[%r41+-4], %f26;
$L__BB0_22:
	bar.sync 	0;
	setp.ne.s32 	%p11, %r1, 0;
	@%p11 bra 	$L__BB0_24;
	ld.shared.f32 	%f27, [_ZZ9ScanListKPfS_iE4tSum+1020];
	ld.shared.f32 	%f28, [_ZZ9ScanListKPfS_iE4tSum+2044];
	add.f32 	%f29, %f27, %f28;
	st.shared.f32 	[_ZZ9ScanListKPfS_iE4tSum+2044], %f29;
$L__BB0_24:
	setp.ne.s32 	%p12, %r1, 0;
	bar.sync 	0;
	shl.b32 	%r8, %r7, 1;
	bar.sync 	0;
	@%p12 bra 	$L__BB0_26;
	ld.shared.f32 	%f30, [_ZZ9ScanListKPfS_iE4tSum+1020];
	ld.shared.f32 	%f31, [_ZZ9ScanListKPfS_iE4tSum+1532];
	add.f32 	%f32, %f30, %f31;
	st.shared.f32 	[_ZZ9ScanListKPfS_iE4tSum+1532], %f32;
$L__BB0_26:
	bar.sync 	0;
	setp.gt.u32 	%p13, %r1, 2;
	@%p13 bra 	$L__BB0_28;
	shl.b32 	%r42, %r8, 8;
	add.s32 	%r44, %r14, %r42;
	ld.shared.f32 	%f33, [%r44+-4];
	ld.shared.f32 	%f34, [%r44+252];
	add.f32 	%f35, %f33, %f34;
	st.shared.f32 	[%r44+252], %f35;
$L__BB0_28:
	bar.sync 	0;
	setp.gt.u32 	%p14, %r1, 6;
	@%p14 bra 	$L__BB0_30;
	shl.b32 	%r45, %r8, 7;
	add.s32 	%r47, %r14, %r45;
	ld.shared.f32 	%f36, [%r47+-4];
	ld.shared.f32 	%f37, [%r47+124];
	add.f32 	%f38, %f36, %f37;
	st.shared.f32 	[%r47+124], %f38;
$L__BB0_30:
	bar.sync 	0;
	setp.gt.u32 	%p15, %r1, 14;
	@%p15 bra 	$L__BB0_32;
	shl.b32 	%r48, %r8, 6;
	add.s32 	%r50, %r14, %r48;
	ld.shared.f32 	%f39, [%r50+-4];
	ld.shared.f32 	%f40, [%r50+60];
	add.f32 	%f41, %f39, %f40;
	st.shared.f32 	[%r50+60], %f41;
$L__BB0_32:
	bar.sync 	0;
	setp.gt.u32 	%p16, %r1, 30;
	@%p16 bra 	$L__BB0_34;
	shl.b32 	%r51, %r8, 5;
	add.s32 	%r53, %r14, %r51;
	ld.shared.f32 	%f42, [%r53+-4];
	ld.shared.f32 	%f43, [%r53+28];
	add.f32 	%f44, %f42, %f43;
	st.shared.f32 	[%r53+28], %f44;
$L__BB0_34:
	bar.sync 	0;
	setp.gt.u32 	%p17, %r1, 62;
	@%p17 bra 	$L__BB0_36;
	shl.b32 	%r54, %r8, 4;
	add.s32 	%r56, %r14, %r54;
	ld.shared.f32 	%f45, [%r56+-4];
	ld.shared.f32 	%f46, [%r56+12];
	add.f32 	%f47, %f45, %f46;
	st.shared.f32 	[%r56+12], %f47;
$L__BB0_36:
	bar.sync 	0;
	setp.gt.u32 	%p18, %r1, 126;
	@%p18 bra 	$L__BB0_38;
	shl.b32 	%r57, %r8, 3;
	add.s32 	%r59, %r14, %r57;
	ld.shared.f32 	%f48, [%r59+-4];
	ld.shared.f32 	%f49, [%r59+4];
	add.f32 	%f50, %f48, %f49;
	st.shared.f32 	[%r59+4], %f50;
$L__BB0_38:
	bar.sync 	0;
	setp.gt.u32 	%p19, %r1, 254;
	@%p19 bra 	$L__BB0_40;
	add.s32 	%r61, %r4, %r13;
	ld.shared.f32 	%f51, [%r61+4];
	ld.shared.f32 	%f52, [%r61+8];
	add.f32 	%f53, %f51, %f52;
	st.shared.f32 	[%r61+8], %f53;
$L__BB0_40:
	setp.ge.s32 	%p20, %r3, %r9;
	@%p20 bra 	$L__BB0_42;
	ld.shared.f32 	%f54, [%r4];
	mul.wide.s32 	%rd9, %r3, 4;
	add.s64 	%rd10, %rd1, %rd9;
	st.global.f32 	[%rd10], %f54;
$L__BB0_42:
	setp.ge.u32 	%p21, %r5, %r9;
	@%p21 bra 	$L__BB0_44;
	ld.shared.f32 	%f55, [%r6];
	mul.wide.u32 	%rd11, %r5, 4;
	add.s64 	%rd12, %rd1, %rd11;
	st.global.f32 	[%rd12], %f55;
$L__BB0_44:
	ret;

}


// ===== COMPILED SASS (sm_100) =====

	.target	sm_100

	.elftype	@"ET_EXEC"


//--------------------- .note.nv.tkinfo           --------------------------
	.section	.note.nv.tkinfo,"",@"SHT_NOTE"
	.sectionflags	@"SHF_NOTE_NV_TKINFO"
	.tkinfo
        /*0018*/ 	.word	0x00000002
        /*0030*/ 	.string	""
        /*0030*/ 	.string	"ptxas"
        /*0030*/ 	.string	"Cuda compilation tools, release 13.0, V13.0.88"
        /*0030*/ 	.string	"Build cuda_13.0.r13.0/compiler.36424714_0"
        /*0030*/ 	.string	"-arch sm_100 -m 64 "



//--------------------- .note.nv.cuinfo           --------------------------
	.section	.note.nv.cuinfo,"",@"SHT_NOTE"
	.sectionflags	@"SHF_NOTE_NV_CUINFO"
        /*0018*/ 	.short	0x0002
        /*001a*/ 	.short	0x0064
        /*001c*/ 	.short	0x0082
	.zero		2


//--------------------- .nv.info                  --------------------------
	.section	.nv.info,"",@"SHT_CUDA_INFO"
	.align	4


	//----- nvinfo : EIATTR_REGCOUNT
	.align		4
        /*0000*/ 	.byte	0x04, 0x2f
        /*0002*/ 	.short	(.L_1 - .L_0)
	.align		4
.L_0:
        /*0004*/ 	.word	index@(_Z9ScanListKPfS_i)
        /*0008*/ 	.word	0x00000013


	//----- nvinfo : EIATTR_FRAME_SIZE
	.align		4
.L_1:
        /*000c*/ 	.byte	0x04, 0x11
        /*000e*/ 	.short	(.L_3 - .L_2)
	.align		4
.L_2:
        /*0010*/ 	.word	index@(_Z9ScanListKPfS_i)
        /*0014*/ 	.word	0x00000000


	//----- nvinfo : EIATTR_MIN_STACK_SIZE
	.align		4
.L_3:
        /*0018*/ 	.byte	0x04, 0x12
        /*001a*/ 	.short	(.L_5 - .L_4)
	.align		4
.L_4:
        /*001c*/ 	.word	index@(_Z9ScanListKPfS_i)
        /*0020*/ 	.word	0x00000000
.L_5:


//--------------------- .nv.compat                --------------------------
	.section	.nv.compat,"",@"SHT_CUDA_COMPAT_INFO"
	.align	4
        /*0000*/ 	.byte	0x02, 0x09, 0x00, 0x00, 0x02, 0x02, 0x01, 0x00, 0x02, 0x05, 0x05, 0x00, 0x03, 0x07, 0x01, 0x01
        /*0010*/ 	.byte	0x02, 0x03, 0x00, 0x00, 0x02, 0x06, 0x01, 0x00, 0x04, 0x0b, 0x08, 0x00, 0x09, 0x00, 0x00, 0x00
        /*0020*/ 	.byte	0x00, 0x00, 0x00, 0x00


//--------------------- .nv.info._Z9ScanListKPfS_i --------------------------
	.section	.nv.info._Z9ScanListKPfS_i,"",@"SHT_CUDA_INFO"
	.sectionflags	@""
	.align	4


	//----- nvinfo : EIATTR_CUDA_API_VERSION
	.align		4
        /*0000*/ 	.byte	0x04, 0x37
        /*0002*/ 	.short	(.L_7 - .L_6)
.L_6:
        /*0004*/ 	.word	0x00000082


	//----- nvinfo : EIATTR_KPARAM_INFO
	.align		4
.L_7:
        /*0008*/ 	.byte	0x04, 0x17
        /*000a*/ 	.short	(.L_9 - .L_8)
.L_8:
        /*000c*/ 	.word	0x00000000
        /*0010*/ 	.short	0x0002
        /*0012*/ 	.short	0x0010
        /*0014*/ 	.byte	0x00, 0xf0, 0x11, 0x00


	//----- nvinfo : EIATTR_KPARAM_INFO
	.align		4
.L_9:
        /*0018*/ 	.byte	0x04, 0x17
        /*001a*/ 	.short	(.L_11 - .L_10)
.L_10:
        /*001c*/ 	.word	0x00000000
        /*0020*/ 	.short	0x0001
        /*0022*/ 	.short	0x0008
        /*0024*/ 	.byte	0x00, 0xf5, 0x21, 0x00


	//----- nvinfo : EIATTR_KPARAM_INFO
	.align		4
.L_11:
        /*0028*/ 	.byte	0x04, 0x17
        /*002a*/ 	.short	(.L_13 - .L_12)
.L_12:
        /*002c*/ 	.word	0x00000000
        /*0030*/ 	.short	0x0000
        /*0032*/ 	.short	0x0000
        /*0034*/ 	.byte	0x00, 0xf5, 0x21, 0x00


	//----- nvinfo : EIATTR_SPARSE_MMA_MASK
	.align		4
.L_13:
        /*0038*/ 	.byte	0x03, 0x50
        /*003a*/ 	.short	0x0000


	//----- nvinfo : EIATTR_MAXREG_COUNT
	.align		4
        /*003c*/ 	.byte	0x03, 0x1b
        /*003e*/ 	.short	0x00ff


	//----- nvinfo : EIATTR_NUM_BARRIERS
	.align		4
        /*0040*/ 	.byte	0x02, 0x4c
        /*0042*/ 	.byte	0x01
	.zero		1


	//----- nvinfo : EIATTR_MERCURY_ISA_VERSION
	.align		4
        /*0044*/ 	.byte	0x03, 0x5f
        /*0046*/ 	.short	0x0101


	//----- nvinfo : EIATTR_VRC_CTA_INIT_COUNT
	.align		4
        /*0048*/ 	.byte	0x02, 0x4a
	.zero		1
	.zero		1


	//----- nvinfo : EIATTR_EXIT_INSTR_OFFSETS
	.align		4
        /*004c*/ 	.byte	0x04, 0x1c
        /*004e*/ 	.short	(.L_15 - .L_14)


	//   ....[0]....
.L_14:
        /*0050*/ 	.word	0x00000920


	//   ....[1]....
        /*0054*/ 	.word	0x00000970


	//----- nvinfo : EIATTR_CBANK_PARAM_SIZE
	.align		4
.L_15:
        /*0058*/ 	.byte	0x03, 0x19
        /*005a*/ 	.short	0x0014


	//----- nvinfo : EIATTR_PARAM_CBANK
	.align		4
        /*005c*/ 	.byte	0x04, 0x0a
        /*005e*/ 	.short	(.L_17 - .L_16)
	.align		4
.L_16:
        /*0060*/ 	.word	index@(.nv.constant0._Z9ScanListKPfS_i)
        /*0064*/ 	.short	0x0380
        /*0066*/ 	.short	0x0014


	//----- nvinfo : EIATTR_SW_WAR
	.align		4
.L_17:
        /*0068*/ 	.byte	0x04, 0x36
        /*006a*/ 	.short	(.L_19 - .L_18)
.L_18:
        /*006c*/ 	.word	0x00000008
.L_19:


//--------------------- .nv.callgraph             --------------------------
	.section	.nv.callgraph,"",@"SHT_CUDA_CALLGRAPH"
	.align	4
	.sectionentsize	8
	.align		4
        /*0000*/ 	.word	0x00000000
	.align		4
        /*0004*/ 	.word	0xffffffff
	.align		4
        /*0008*/ 	.word	0x00000000
	.align		4
        /*000c*/ 	.word	0xfffffffe
	.align		4
        /*0010*/ 	.word	0x00000000
	.align		4
        /*0014*/ 	.word	0xfffffffd
	.align		4
        /*0018*/ 	.word	0x00000000
	.align		4
        /*001c*/ 	.word	0xfffffffc


//--------------------- .text._Z9ScanListKPfS_i   --------------------------
	.section	.text._Z9ScanListKPfS_i,"ax",@progbits
	.align	128
        .global         _Z9ScanListKPfS_i
        .type           _Z9ScanListKPfS_i,@function
        .size           _Z9ScanListKPfS_i,(.L_x_1 - _Z9ScanListKPfS_i)
        .other          _Z9ScanListKPfS_i,@"STO_CUDA_ENTRY STV_DEFAULT"
_Z9ScanListKPfS_i:
.text._Z9ScanListKPfS_i:
[----:B------:R-:W-:Y:S01]  /*0000*/  LDC R1, c[0x0][0x37c] ;  /* 0x0000df00ff017b82 */ /* 0x000fe20000000800 */
[----:B------:R-:W0:Y:S07]  /*0010*/  S2R R3, SR_TID.X ;  /* 0x0000000000037919 */ /* 0x000e2e0000002100 */
[----:B------:R-:W1:Y:S01]  /*0020*/  S2UR UR4, SR_CTAID.X ;  /* 0x00000000000479c3 */ /* 0x000e620000002500 */
[----:B------:R-:W2:Y:S01]  /*0030*/  LDCU UR5, c[0x0][0x390] ;  /* 0x00007200ff0577ac */ /* 0x000ea20008000800 */
[----:B------:R-:W3:Y:S06]  /*0040*/  LDCU.64 UR6, c[0x0][0x358] ;  /* 0x00006b00ff0677ac */ /* 0x000eec0008000a00 */
[----:B------:R-:W1:Y:S02]  /*0050*/  LDC R5, c[0x0][0x360] ;  /* 0x0000d800ff057b82 */ /* 0x000e640000000800 */
[----:B-1----:R-:W-:-:S04]  /*0060*/  IMAD R2, R5, UR4, RZ ;  /* 0x0000000405027c24 */ /* 0x002fc8000f8e02ff */
[----:B0-----:R-:W-:-:S04]  /*0070*/  IMAD R2, R2, 0x2, R3 ;  /* 0x0000000202027824 */ /* 0x001fc800078e0203 */
[C---:B------:R-:W-:Y:S01]  /*0080*/  IMAD.IADD R0, R2.reuse, 0x1, R5 ;  /* 0x0000000102007824 */ /* 0x040fe200078e0205 */
[----:B--2---:R-:W-:-:S04]  /*0090*/  ISETP.GE.AND P1, PT, R2, UR5, PT ;  /* 0x0000000502007c0c */ /* 0x004fc8000bf26270 */
[----:B------:R-:W-:-:S09]  /*00a0*/  ISETP.GE.U32.AND P0, PT, R0, UR5, PT ;  /* 0x0000000500007c0c */ /* 0x000fd2000bf06070 */
[----:B------:R-:W0:Y:S08]  /*00b0*/  @!P1 LDC.64 R8, c[0x0][0x380] ;  /* 0x0000e000ff089b82 */ /* 0x000e300000000a00 */
[----:B------:R-:W1:Y:S01]  /*00c0*/  @!P0 LDC.64 R10, c[0x0][0x380] ;  /* 0x0000e000ff0a8b82 */ /* 0x000e620000000a00 */
[----:B0-----:R-:W-:-:S06]  /*00d0*/  @!P1 IMAD.WIDE R8, R2, 0x4, R8 ;  /* 0x0000000402089825 */ /* 0x001fcc00078e0208 */
[----:B---3--:R-:W2:Y:S01]  /*00e0*/  @!P1 LDG.E R9, desc[UR6][R8.64] ;  /* 0x0000000608099981 */ /* 0x008ea2000c1e1900 */
[----:B-1----:R-:W-:-:S06]  /*00f0*/  @!P0 IMAD.WIDE.U32 R10, R0, 0x4, R10 ;  /* 0x00000004000a8825 */ /* 0x002fcc00078e000a */
[----:B------:R0:W3:Y:S01]  /*0100*/  @!P0 LDG.E R11, desc[UR6][R10.64] ;  /* 0x000000060a0b8981 */ /* 0x0000e2000c1e1900 */
[----:B------:R-:W1:Y:S01]  /*0110*/  S2UR UR5, SR_CgaCtaId ;  /* 0x00000000000579c3 */ /* 0x000e620000008800 */
[----:B------:R-:W-:Y:S02]  /*0120*/  UMOV UR4, 0x400 ;  /* 0x0000040000047882 */ /* 0x000fe40000000000 */
[----:B-1----:R-:W-:-:S06]  /*0130*/  ULEA UR4, UR5, UR4, 0x18 ;  /* 0x0000000405047291 */ /* 0x002fcc000f8ec0ff */
[----:B------:R-:W-:-:S05]  /*0140*/  LEA R6, R3, UR4, 0x2 ;  /* 0x0000000403067c11 */ /* 0x000fca000f8e10ff */
[----:B------:R-:W-:Y:S01]  /*0150*/  IMAD R4, R5, 0x4, R6 ;  /* 0x0000000405047824 */ /* 0x000fe200078e0206 */
[----:B------:R-:W-:-:S13]  /*0160*/  ISETP.GT.U32.AND P3, PT, R3, 0xff, PT ;  /* 0x000000ff0300780c */ /* 0x000fda0003f64070 */
[C---:B------:R-:W-:Y:S02]  /*0170*/  @!P3 LEA R15, R3.reuse, UR4, 0x3 ;  /* 0x00000004030fbc11 */ /* 0x040fe4000f8e18ff */
[----:B------:R-:W-:-:S13]  /*0180*/  ISETP.GT.U32.AND P2, PT, R3, 0x7f, PT ;  /* 0x0000007f0300780c */ /* 0x000fda0003f44070 */
[----:B0-----:R-:W-:Y:S01]  /*0190*/  @!P2 LEA R10, R3, UR4, 0x4 ;  /* 0x00000004030aac11 */ /* 0x001fe2000f8e20ff */
[----:B--2---:R-:W-:Y:S04]  /*01a0*/  @!P1 STS [R6], R9 ;  /* 0x0000000906009388 */ /* 0x004fe80000000800 */
[----:B------:R-:W-:Y:S04]  /*01b0*/  @P1 STS [R6], RZ ;  /* 0x000000ff06001388 */ /* 0x000fe80000000800 */
[----:B---3--:R-:W-:Y:S04]  /*01c0*/  @!P0 STS [R4], R11 ;  /* 0x0000000b04008388 */ /* 0x008fe80000000800 */
[----:B------:R-:W-:Y:S01]  /*01d0*/  @P0 STS [R4], RZ ;  /* 0x000000ff04000388 */ /* 0x000fe20000000800 */
[----:B------:R-:W-:Y:S06]  /*01e0*/  BAR.SYNC.DEFER_BLOCKING 0x0 ;  /* 0x0000000000007b1d */ /* 0x000fec0000010000 */
[----:B------:R-:W0:Y:S02]  /*01f0*/  @!P3 LDS.64 R12, [R15] ;  /* 0x000000000f0cb984 */ /* 0x000e240000000a00 */
[----:B0-----:R-:W-:-:S05]  /*0200*/  @!P3 FADD R12, R12, R13 ;  /* 0x0000000d0c0cb221 */ /* 0x001fca0000000000 */
[----:B------:R-:W-:Y:S01]  /*0210*/  @!P3 STS [R15+0x4], R12 ;  /* 0x0000040c0f00b388 */ /* 0x000fe20000000800 */
[----:B------:R-:W-:Y:S06]  /*0220*/  BAR.SYNC.DEFER_BLOCKING 0x0 ;  /* 0x0000000000007b1d */ /* 0x000fec0000010000 */
[----:B------:R-:W-:Y:S04]  /*0230*/  @!P2 LDS R5, [R10+0x4] ;  /* 0x000004000a05a984 */ /* 0x000fe80000000800 */
[----:B------:R-:W0:Y:S01]  /*0240*/  @!P2 LDS R8, [R10+0xc] ;  /* 0x00000c000a08a984 */ /* 0x000e220000000800 */
[----:B------:R-:W-:-:S13]  /*0250*/  ISETP.GT.U32.AND P3, PT, R3, 0x3f, PT ;  /* 0x0000003f0300780c */ /* 0x000fda0003f64070 */
[----:B------:R-:W-:Y:S01]  /*0260*/  @!P3 LEA R14, R3, UR4, 0x5 ;  /* 0x00000004030ebc11 */ /* 0x000fe2000f8e28ff */
        /* <DEDUP_REMOVED lines=40> */
[----:B------:R-:W-:Y:S01]  /*04f0*/  ISETP.NE.AND P3, PT, R3, RZ, PT ;  /* 0x000000ff0300720c */ /* 0x000fe20003f65270 */
[----:B0-----:R-:W-:-:S05]  /*0500*/  @!P2 FADD R5, R5, R10 ;  /* 0x0000000a0505a221 */ /* 0x001fca0000000000 */
[----:B------:R-:W-:Y:S01]  /*0510*/  @!P2 STS [R12+0x3fc], R5 ;  /* 0x0003fc050c00a388 */ /* 0x000fe20000000800 */
[----:B------:R-:W-:Y:S06]  /*0520*/  BAR.SYNC.DEFER_BLOCKING 0x0 ;  /* 0x0000000000007b1d */ /* 0x000fec0000010000 */
[----:B------:R-:W-:Y:S04]  /*0530*/  @!P3 LDS R7, [UR4+0x3fc] ;  /* 0x0003fc04ff07b984 */ /* 0x000fe80008000800 */
[----:B------:R-:W0:Y:S02]  /*0540*/  @!P3 LDS R10, [UR4+0x7fc] ;  /* 0x0007fc04ff0ab984 */ /* 0x000e240008000800 */
[----:B0-----:R-:W-:-:S05]  /*0550*/  @!P3 FADD R7, R7, R10 ;  /* 0x0000000a0707b221 */ /* 0x001fca0000000000 */
[----:B------:R-:W-:Y:S01]  /*0560*/  @!P3 STS [UR4+0x7fc], R7 ;  /* 0x0007fc07ff00b988 */ /* 0x000fe20008000804 */
[----:B------:R-:W-:Y:S08]  /*0570*/  BAR.SYNC.DEFER_BLOCKING 0x0 ;  /* 0x0000000000007b1d */ /* 0x000ff00000010000 */
[----:B------:R-:W-:Y:S06]  /*0580*/  BAR.SYNC.DEFER_BLOCKING 0x0 ;  /* 0x0000000000007b1d */ /* 0x000fec0000010000 */
[----:B------:R-:W-:Y:S04]  /*0590*/  @!P3 LDS R8, [UR4+0x3fc] ;  /* 0x0003fc04ff08b984 */ /* 0x000fe80008000800 */
[----:B------:R-:W0:Y:S01]  /*05a0*/  @!P3 LDS R9, [UR4+0x5fc] ;  /* 0x0005fc04ff09b984 */ /* 0x000e220008000800 */
[----:B------:R-:W-:-:S13]  /*05b0*/  ISETP.GT.U32.AND P2, PT, R3, 0x2, PT ;  /* 0x000000020300780c */ /* 0x000fda0003f44070 */
[----:B------:R-:W-:Y:S01]  /*05c0*/  @!P2 LEA R12, R3, UR4, 0x9 ;  /* 0x00000004030cac11 */ /* 0x000fe2000f8e48ff */
[----:B0-----:R-:W-:-:S05]  /*05d0*/  @!P3 FADD R8, R8, R9 ;  /* 0x000000090808b221 */ /* 0x001fca0000000000 */
[----:B------:R-:W-:Y:S01]  /*05e0*/  @!P3 STS [UR4+0x5fc], R8 ;  /* 0x0005fc08ff00b988 */ /* 0x000fe20008000804 */
        /* <DEDUP_REMOVED lines=39> */
[----:B------:R-:W-:Y:S02]  /*0860*/  @!P2 IMAD R10, R3, 0x4, R6 ;  /* 0x00000004030aa824 */ /* 0x000fe400078e0206 */
[----:B0-----:R-:W-:-:S05]  /*0870*/  @!P3 FADD R5, R8, R9 ;  /* 0x000000090805b221 */ /* 0x001fca0000000000 */
[----:B------:R-:W-:Y:S01]  /*0880*/  @!P3 STS [R16+0x14], R5 ;  /* 0x000014051000b388 */ /* 0x000fe20000000800 */
[----:B------:R-:W-:Y:S06]  /*0890*/  BAR.SYNC.DEFER_BLOCKING 0x0 ;  /* 0x0000000000007b1d */ /* 0x000fec0000010000 */
[----:B------:R-:W-:Y:S04]  /*08a0*/  @!P2 LDS R3, [R10+0x4] ;  /* 0x000004000a03a984 */ /* 0x000fe80000000800 */
[----:B------:R-:W0:Y:S02]  /*08b0*/  @!P2 LDS R8, [R10+0x8] ;  /* 0x000008000a08a984 */ /* 0x000e240000000800 */
[----:B0-----:R-:W-:-:S02]  /*08c0*/  @!P2 FADD R7, R3, R8 ;  /* 0x000000080307a221 */ /* 0x001fc40000000000 */
[----:B------:R-:W0:Y:S03]  /*08d0*/  @!P1 LDC.64 R8, c[0x0][0x388] ;  /* 0x0000e200ff089b82 */ /* 0x000e260000000a00 */
[----:B------:R-:W-:Y:S04]  /*08e0*/  @!P2 STS [R10+0x8], R7 ;  /* 0x000008070a00a388 */ /* 0x000fe80000000800 */
[----:B------:R-:W1:Y:S01]  /*08f0*/  @!P1 LDS R11, [R6] ;  /* 0x00000000060b9984 */ /* 0x000e620000000800 */
[----:B0-----:R-:W-:-:S05]  /*0900*/  @!P1 IMAD.WIDE R2, R2, 0x4, R8 ;  /* 0x0000000402029825 */ /* 0x001fca00078e0208 */
[----:B-1----:R0:W-:Y:S01]  /*0910*/  @!P1 STG.E desc[UR6][R2.64], R11 ;  /* 0x0000000b02009986 */ /* 0x0021e2000c101906 */
[----:B------:R-:W-:Y:S05]  /*0920*/  @P0 EXIT ;  /* 0x000000000000094d */ /* 0x000fea0003800000 */
[----:B------:R-:W1:Y:S01]  /*0930*/  LDS R5, [R4] ;  /* 0x0000000004057984 */ /* 0x000e620000000800 */
[----:B0-----:R-:W0:Y:S02]  /*0940*/  LDC.64 R2, c[0x0][0x388] ;  /* 0x0000e200ff027b82 */ /* 0x001e240000000a00 */
[----:B0-----:R-:W-:-:S05]  /*0950*/  IMAD.WIDE.U32 R2, R0, 0x4, R2 ;  /* 0x0000000400027825 */ /* 0x001fca00078e0002 */
[----:B-1----:R-:W-:Y:S01]  /*0960*/  STG.E desc[UR6][R2.64], R5 ;  /* 0x0000000502007986 */ /* 0x002fe2000c101906 */
[----:B------:R-:W-:Y:S05]  /*0970*/  EXIT ;  /* 0x000000000000794d */ /* 0x000fea0003800000 */
.L_x_0:
[----:B------:R-:W-:-:S00]  /*0980*/  BRA `(.L_x_0) ;  /* 0xfffffffc00fc7947 */ /* 0x000fc0000383ffff */
[----:B------:R-:W-:-:S00]  /*0990*/  NOP ;  /* 0x0000000000007918 */ /* 0x000fc00000000000 */
        /* <DEDUP_REMOVED lines=14> */
.L_x_1:


//--------------------- .nv.shared._Z9ScanListKPfS_i --------------------------
	.section	.nv.shared._Z9ScanListKPfS_i,"aw",@nobits
	.sectionflags	@""
	.align	4
.nv.shared._Z9ScanListKPfS_i:
	.zero		3072


//--------------------- .nv.shared.reserved.0     --------------------------
	.section	.nv.shared.reserved.0,"aw",@nobits
	.weak		__nv_reservedSMEM_offset_0_alias
	.size		__nv_reservedSMEM_offset_0_alias, 0, 64
	.other		__nv_reservedSMEM_offset_0_alias,@"STO_CUDA_RESERVED_SHARED STV_DEFAULT"
__nv_reservedSMEM_offset_0_alias:
	.zero		0
	.zero		64


//--------------------- .nv.constant0._Z9ScanListKPfS_i --------------------------
	.section	.nv.constant0._Z9ScanListKPfS_i,"a",@progbits
	.sectionflags	@""
	.align	4
.nv.constant0._Z9ScanListKPfS_i:
	.zero		916


//--------------------- SYMBOLS --------------------------

	.type		.nv.reservedSmem.offset0,@object
	.size		.nv.reservedSmem.offset0,0x4
	.type		.nv.reservedSmem.cap,@object
	.size		.nv.reservedSmem.cap,0x4
